//
// Generated by NVIDIA NVVM Compiler
//
// Compiler Build ID: CL-36424714
// Cuda compilation tools, release 13.0, V13.0.88
// Based on NVVM 20.0.0
//

.version 9.0
.target sm_100
.address_size 64

	// .globl	_Z15MatrixMulKernelPfS_S_iiii
// _ZZ15MatrixMulKernelPfS_S_iiiiE8subTileM has been demoted
// _ZZ15MatrixMulKernelPfS_S_iiiiE8subTileN has been demoted

.visible .entry _Z15MatrixMulKernelPfS_S_iiii(
	.param .u64 .ptr .align 1 _Z15MatrixMulKernelPfS_S_iiii_param_0,
	.param .u64 .ptr .align 1 _Z15MatrixMulKernelPfS_S_iiii_param_1,
	.param .u64 .ptr .align 1 _Z15MatrixMulKernelPfS_S_iiii_param_2,
	.param .u32 _Z15MatrixMulKernelPfS_S_iiii_param_3,
	.param .u32 _Z15MatrixMulKernelPfS_S_iiii_param_4,
	.param .u32 _Z15MatrixMulKernelPfS_S_iiii_param_5,
	.param .u32 _Z15MatrixMulKernelPfS_S_iiii_param_6
)
{
	.reg .pred 	%p<12>;
	.reg .b32 	%r<44>;
	.reg .b32 	%f<63>;
	.reg .b64 	%rd<13>;
	// demoted variable
	.shared .align 4 .b8 _ZZ15MatrixMulKernelPfS_S_iiiiE8subTileM[1024];
	// demoted variable
	.shared .align 4 .b8 _ZZ15MatrixMulKernelPfS_S_iiiiE8subTileN[1024];
	ld.param.u64 	%rd4, [_Z15MatrixMulKernelPfS_S_iiii_param_0];
	ld.param.u64 	%rd5, [_Z15MatrixMulKernelPfS_S_iiii_param_1];
	ld.param.u64 	%rd6, [_Z15MatrixMulKernelPfS_S_iiii_param_2];
	ld.param.u32 	%r24, [_Z15MatrixMulKernelPfS_S_iiii_param_3];
	ld.param.u32 	%r25, [_Z15MatrixMulKernelPfS_S_iiii_param_4];
	ld.param.u32 	%r26, [_Z15MatrixMulKernelPfS_S_iiii_param_5];
	ld.param.u32 	%r27, [_Z15MatrixMulKernelPfS_S_iiii_param_6];
	mov.u32 	%r28, %ctaid.x;
	mov.u32 	%r29, %ctaid.y;
	mov.u32 	%r39, %tid.x;
	mov.u32 	%r41, %tid.y;
	shl.b32 	%r30, %r29, 4;
	add.s32 	%r3, %r30, %r41;
	shl.b32 	%r4, %r28, 4;
	add.s32 	%r5, %r4, %r39;
	setp.lt.s32 	%p1, %r24, 1;
	mov.f32 	%f62, 0f00000000;
	@%p1 bra 	$L__BB0_7;
	add.s32 	%r31, %r24, 15;
	shr.u32 	%r32, %r31, 4;
	shl.b32 	%r33, %r41, 6;
	mov.u32 	%r34, _ZZ15MatrixMulKernelPfS_S_iiiiE8subTileM;
	add.s32 	%r6, %r34, %r33;
	shl.b32 	%r35, %r39, 2;
	add.s32 	%r7, %r6, %r35;
	mov.u32 	%r36, _ZZ15MatrixMulKernelPfS_S_iiiiE8subTileN;
	add.s32 	%r9, %r36, %r35;
	add.s32 	%r8, %r9, %r33;
	neg.s32 	%r43, %r32;
	mad.lo.s32 	%r37, %r41, %r25, %r39;
	add.s32 	%r42, %r37, %r4;
	shl.b32 	%r12, %r25, 4;
	mad.lo.s32 	%r40, %r24, %r3, %r39;
	cvta.to.global.u64 	%rd1, %rd4;
	cvta.to.global.u64 	%rd2, %rd5;
	mov.f32 	%f62, 0f00000000;
$L__BB0_2:
	setp.ge.s32 	%p2, %r3, %r26;
	mul.wide.s32 	%rd7, %r40, 4;
	add.s64 	%rd3, %rd1, %rd7;
	setp.ge.s32 	%p3, %r39, %r24;
	mov.f32 	%f60, 0f00000000;
	or.pred  	%p4, %p2, %p3;
	@%p4 bra 	$L__BB0_4;
	ld.global.f32 	%f60, [%rd3];
$L__BB0_4:
	setp.ge.s32 	%p5, %r5, %r25;
	st.shared.f32 	[%r7], %f60;
	setp.ge.s32 	%p6, %r41, %r27;
	mov.f32 	%f61, 0f00000000;
	or.pred  	%p7, %p6, %p5;
	@%p7 bra 	$L__BB0_6;
	mul.wide.s32 	%rd8, %r42, 4;
	add.s64 	%rd9, %rd2, %rd8;
	ld.global.f32 	%f61, [%rd9];
$L__BB0_6:
	st.shared.f32 	[%r8], %f61;
	bar.sync 	0;
	ld.shared.f32 	%f12, [%r6];
	ld.shared.f32 	%f13, [%r9];
	fma.rn.f32 	%f14, %f12, %f13, %f62;
	ld.shared.f32 	%f15, [%r6+4];
	ld.shared.f32 	%f16, [%r9+64];
	fma.rn.f32 	%f17, %f15, %f16, %f14;
	ld.shared.f32 	%f18, [%r6+8];
	ld.shared.f32 	%f19, [%r9+128];
	fma.rn.f32 	%f20, %f18, %f19, %f17;
	ld.shared.f32 	%f21, [%r6+12];
	ld.shared.f32 	%f22, [%r9+192];
	fma.rn.f32 	%f23, %f21, %f22, %f20;
	ld.shared.f32 	%f24, [%r6+16];
	ld.shared.f32 	%f25, [%r9+256];
	fma.rn.f32 	%f26, %f24, %f25, %f23;
	ld.shared.f32 	%f27, [%r6+20];
	ld.shared.f32 	%f28, [%r9+320];
	fma.rn.f32 	%f29, %f27, %f28, %f26;
	ld.shared.f32 	%f30, [%r6+24];
	ld.shared.f32 	%f31, [%r9+384];
	fma.rn.f32 	%f32, %f30, %f31, %f29;
	ld.shared.f32 	%f33, [%r6+28];
	ld.shared.f32 	%f34, [%r9+448];
	fma.rn.f32 	%f35, %f33, %f34, %f32;
	ld.shared.f32 	%f36, [%r6+32];
	ld.shared.f32 	%f37, [%r9+512];
	fma.rn.f32 	%f38, %f36, %f37, %f35;
	ld.shared.f32 	%f39, [%r6+36];
	ld.shared.f32 	%f40, [%r9+576];
	fma.rn.f32 	%f41, %f39, %f40, %f38;
	ld.shared.f32 	%f42, [%r6+40];
	ld.shared.f32 	%f43, [%r9+640];
	fma.rn.f32 	%f44, %f42, %f43, %f41;
	ld.shared.f32 	%f45, [%r6+44];
	ld.shared.f32 	%f46, [%r9+704];
	fma.rn.f32 	%f47, %f45, %f46, %f44;
	ld.shared.f32 	%f48, [%r6+48];
	ld.shared.f32 	%f49, [%r9+768];
	fma.rn.f32 	%f50, %f48, %f49, %f47;
	ld.shared.f32 	%f51, [%r6+52];
	ld.shared.f32 	%f52, [%r9+832];
	fma.rn.f32 	%f53, %f51, %f52, %f50;
	ld.shared.f32 	%f54, [%r6+56];
	ld.shared.f32 	%f55, [%r9+896];
	fma.rn.f32 	%f56, %f54, %f55, %f53;
	ld.shared.f32 	%f57, [%r6+60];
	ld.shared.f32 	%f58, [%r9+960];
	fma.rn.f32 	%f62, %f57, %f58, %f56;
	bar.sync 	0;
	add.s32 	%r43, %r43, 1;
	setp.ne.s32 	%p8, %r43, 0;
	add.s32 	%r42, %r42, %r12;
	add.s32 	%r41, %r41, 16;
	add.s32 	%r40, %r40, 16;
	add.s32 	%r39, %r39, 16;
	@%p8 bra 	$L__BB0_2;
$L__BB0_7:
	setp.ge.s32 	%p9, %r3, %r26;
	setp.ge.s32 	%p10, %r5, %r25;
	or.pred  	%p11, %p9, %p10;
	@%p11 bra 	$L__BB0_9;
	mad.lo.s32 	%r38, %r25, %r3, %r5;
	cvta.to.global.u64 	%rd10, %rd6;
	mul.wide.u32 	%rd11, %r38, 4;
	add.s64 	%rd12, %rd10, %rd11;
	st.global.f32 	[%rd12], %f62;
$L__BB0_9:
	ret;

}


// ===== COMPILED SASS (sm_100) =====

	.target	sm_100

	.elftype	@"ET_EXEC"


//--------------------- .note.nv.tkinfo           --------------------------
	.section	.note.nv.tkinfo,"",@"SHT_NOTE"
	.sectionflags	@"SHF_NOTE_NV_TKINFO"
	.tkinfo
        /*0018*/ 	.word	0x00000002
        /*0030*/ 	.string	""
        /*0030*/ 	.string	"ptxas"
        /*0030*/ 	.string	"Cuda compilation tools, release 13.0, V13.0.88"
        /*0030*/ 	.string	"Build cuda_13.0.r13.0/compiler.36424714_0"
        /*0030*/ 	.string	"-arch sm_100 -m 64 "



//--------------------- .note.nv.cuinfo           --------------------------
	.section	.note.nv.cuinfo,"",@"SHT_NOTE"
	.sectionflags	@"SHF_NOTE_NV_CUINFO"
        /*0018*/ 	.short	0x0002
        /*001a*/ 	.short	0x0064
        /*001c*/ 	.short	0x0082
	.zero		2


//--------------------- .nv.info                  --------------------------
	.section	.nv.info,"",@"SHT_CUDA_INFO"
	.align	4


	//----- nvinfo : EIATTR_REGCOUNT
	.align		4
        /*0000*/ 	.byte	0x04, 0x2f
        /*0002*/ 	.short	(.L_1 - .L_0)
	.align		4
.L_0:
        /*0004*/ 	.word	index@(_Z15MatrixMulKernelPfS_S_iiii)
        /*0008*/ 	.word	0x00000020


	//----- nvinfo : EIATTR_FRAME_SIZE
	.align		4
.L_1:
        /*000c*/ 	.byte	0x04, 0x11
        /*000e*/ 	.short	(.L_3 - .L_2)
	.align		4
.L_2:
        /*0010*/ 	.word	index@(_Z15MatrixMulKernelPfS_S_iiii)
        /*0014*/ 	.word	0x00000000


	//----- nvinfo : EIATTR_MIN_STACK_SIZE
	.align		4
.L_3:
        /*0018*/ 	.byte	0x04, 0x12
        /*001a*/ 	.short	(.L_5 - .L_4)
	.align		4
.L_4:
        /*001c*/ 	.word	index@(_Z15MatrixMulKernelPfS_S_iiii)
        /*0020*/ 	.word	0x00000000
.L_5:


//--------------------- .nv.compat                --------------------------
	.section	.nv.compat,"",@"SHT_CUDA_COMPAT_INFO"
	.align	4
        /*0000*/ 	.byte	0x02, 0x09, 0x00, 0x00, 0x02, 0x02, 0x01, 0x00, 0x02, 0x05, 0x05, 0x00, 0x03, 0x07, 0x01, 0x01
        /*0010*/ 	.byte	0x02, 0x03, 0x00, 0x00, 0x02, 0x06, 0x01, 0x00, 0x04, 0x0b, 0x08, 0x00, 0x09, 0x00, 0x00, 0x00
        /*0020*/ 	.byte	0x00, 0x00, 0x00, 0x00


//--------------------- .nv.info._Z15MatrixMulKernelPfS_S_iiii --------------------------
	.section	.nv.info._Z15MatrixMulKernelPfS_S_iiii,"",@"SHT_CUDA_INFO"
	.sectionflags	@""
	.align	4


	//----- nvinfo : EIATTR_CUDA_API_VERSION
	.align		4
        /*0000*/ 	.byte	0x04, 0x37
        /*0002*/ 	.short	(.L_7 - .L_6)
.L_6:
        /*0004*/ 	.word	0x00000082


	//----- nvinfo : EIATTR_KPARAM_INFO
	.align		4
.L_7:
        /*0008*/ 	.byte	0x04, 0x17
        /*000a*/ 	.short	(.L_9 - .L_8)
.L_8:
        /*000c*/ 	.word	0x00000000
        /*0010*/ 	.short	0x0006
        /*0012*/ 	.short	0x0024
        /*0014*/ 	.byte	0x00, 0xf0, 0x11, 0x00


	//----- nvinfo : EIATTR_KPARAM_INFO
	.align		4
.L_9:
        /*0018*/ 	.byte	0x04, 0x17
        /*001a*/ 	.short	(.L_11 - .L_10)
.L_10:
        /*001c*/ 	.word	0x00000000
        /*0020*/ 	.short	0x0005
        /*0022*/ 	.short	0x0020
        /*0024*/ 	.byte	0x00, 0xf0, 0x11, 0x00


	//----- nvinfo : EIATTR_KPARAM_INFO
	.align		4
.L_11:
        /*0028*/ 	.byte	0x04, 0x17
        /*002a*/ 	.short	(.L_13 - .L_12)
.L_12:
        /*002c*/ 	.word	0x00000000
        /*0030*/ 	.short	0x0004
        /*0032*/ 	.short	0x001c
        /*0034*/ 	.byte	0x00, 0xf0, 0x11, 0x00


	//----- nvinfo : EIATTR_KPARAM_INFO
	.align		4
.L_13:
        /*0038*/ 	.byte	0x04, 0x17
        /*003a*/ 	.short	(.L_15 - .L_14)
.L_14:
        /*003c*/ 	.word	0x00000000
        /*0040*/ 	.short	0x0003
        /*0042*/ 	.short	0x0018
        /*0044*/ 	.byte	0x00, 0xf0, 0x11, 0x00


	//----- nvinfo : EIATTR_KPARAM_INFO
	.align		4
.L_15:
        /*0048*/ 	.byte	0x04, 0x17
        /*004a*/ 	.short	(.L_17 - .L_16)
.L_16:
        /*004c*/ 	.word	0x00000000
        /*0050*/ 	.short	0x0002
        /*0052*/ 	.short	0x0010
        /*0054*/ 	.byte	0x00, 0xf5, 0x21, 0x00


	//----- nvinfo : EIATTR_KPARAM_INFO
	.align		4
.L_17:
        /*0058*/ 	.byte	0x04, 0x17
        /*005a*/ 	.short	(.L_19 - .L_18)
.L_18:
        /*005c*/ 	.word	0x00000000
        /*0060*/ 	.short	0x0001
        /*0062*/ 	.short	0x0008
        /*0064*/ 	.byte	0x00, 0xf5, 0x21, 0x00


	//----- nvinfo : EIATTR_KPARAM_INFO
	.align		4
.L_19:
        /*0068*/ 	.byte	0x04, 0x17
        /*006a*/ 	.short	(.L_21 - .L_20)
.L_20:
        /*006c*/ 	.word	0x00000000
        /*0070*/ 	.short	0x0000
        /*0072*/ 	.short	0x0000
        /*0074*/ 	.byte	0x00, 0xf5, 0x21, 0x00


	//----- nvinfo : EIATTR_SPARSE_MMA_MASK
	.align		4
.L_21:
        /*0078*/ 	.byte	0x03, 0x50
        /*007a*/ 	.short	0x0000


	//----- nvinfo : EIATTR_MAXREG_COUNT
	.align		4
        /*007c*/ 	.byte	0x03, 0x1b
        /*007e*/ 	.short	0x00ff


	//----- nvinfo : EIATTR_NUM_BARRIERS
	.align		4
        /*0080*/ 	.byte	0x02, 0x4c
        /*0082*/ 	.byte	0x01
	.zero		1


	//----- nvinfo : EIATTR_MERCURY_ISA_VERSION
	.align		4
        /*0084*/ 	.byte	0x03, 0x5f
        /*0086*/ 	.short	0x0101


	//----- nvinfo : EIATTR_VRC_CTA_INIT_COUNT
	.align		4
        /*0088*/ 	.byte	0x02, 0x4a
	.zero		1
	.zero		1


	//----- nvinfo : EIATTR_EXIT_INSTR_OFFSETS
	.align		4
        /*008c*/ 	.byte	0x04, 0x1c
        /*008e*/ 	.short	(.L_23 - .L_22)


	//   ....[0]....
.L_22:
        /*0090*/ 	.word	0x00000600


	//   ....[1]....
        /*0094*/ 	.word	0x00000650


	//----- nvinfo : EIATTR_CBANK_PARAM_SIZE
	.align		4
.L_23:
        /*0098*/ 	.byte	0x03, 0x19
        /*009a*/ 	.short	0x0028


	//----- nvinfo : EIATTR_PARAM_CBANK
	.align		4
        /*009c*/ 	.byte	0x04, 0x0a
        /*009e*/ 	.short	(.L_25 - .L_24)
	.align		4
.L_24:
        /*00a0*/ 	.word	index@(.nv.constant0._Z15MatrixMulKernelPfS_S_iiii)
        /*00a4*/ 	.short	0x0380
        /*00a6*/ 	.short	0x0028


	//----- nvinfo : EIATTR_SW_WAR
	.align		4
.L_25:
        /*00a8*/ 	.byte	0x04, 0x36
        /*00aa*/ 	.short	(.L_27 - .L_26)
.L_26:
        /*00ac*/ 	.word	0x00000008
.L_27:


//--------------------- .nv.callgraph             --------------------------
	.section	.nv.callgraph,"",@"SHT_CUDA_CALLGRAPH"
	.align	4
	.sectionentsize	8
	.align		4
        /*0000*/ 	.word	0x00000000
	.align		4
        /*0004*/ 	.word	0xffffffff
	.align		4
        /*0008*/ 	.word	0x00000000
	.align		4
        /*000c*/ 	.word	0xfffffffe
	.align		4
        /*0010*/ 	.word	0x00000000
	.align		4
        /*0014*/ 	.word	0xfffffffd
	.align		4
        /*0018*/ 	.word	0x00000000
	.align		4
        /*001c*/ 	.word	0xfffffffc


//--------------------- .text._Z15MatrixMulKernelPfS_S_iiii --------------------------
	.section	.text._Z15MatrixMulKernelPfS_S_iiii,"ax",@progbits
	.align	128
        .global         _Z15MatrixMulKernelPfS_S_iiii
        .type           _Z15MatrixMulKernelPfS_S_iiii,@function
        .size           _Z15MatrixMulKernelPfS_S_iiii,(.L_x_3 - _Z15MatrixMulKernelPfS_S_iiii)
        .other          _Z15MatrixMulKernelPfS_S_iiii,@"STO_CUDA_ENTRY STV_DEFAULT"
_Z15MatrixMulKernelPfS_S_iiii:
.text._Z15MatrixMulKernelPfS_S_iiii:
[----:B------:R-:W-:Y:S01]  /*0000*/  LDC R1, c[0x0][0x37c] ;  /* 0x0000df00ff017b82 */ /* 0x000fe20000000800 */
[----:B------:R-:W0:Y:S01]  /*0010*/  S2R R0, SR_CTAID.Y ;  /* 0x0000000000007919 */ /* 0x000e220000002600 */
[----:B------:R-:W1:Y:S01]  /*0020*/  LDCU UR10, c[0x0][0x398] ;  /* 0x00007300ff0a77ac */ /* 0x000e620008000800 */
[----:B------:R-:W-:Y:S01]  /*0030*/  HFMA2 R23, -RZ, RZ, 0, 0 ;  /* 0x00000000ff177431 */ /* 0x000fe200000001ff */
[----:B------:R-:W0:Y:S01]  /*0040*/  S2R R12, SR_TID.Y ;  /* 0x00000000000c7919 */ /* 0x000e220000002200 */
[----:B------:R-:W2:Y:S01]  /*0050*/  LDCU UR15, c[0x0][0x39c] ;  /* 0x00007380ff0f77ac */ /* 0x000ea20008000800 */
[----:B------:R-:W3:Y:S01]  /*0060*/  S2R R5, SR_CTAID.X ;  /* 0x0000000000057919 */ /* 0x000ee20000002500 */
[----:B------:R-:W4:Y:S01]  /*0070*/  LDCU.64 UR8, c[0x0][0x358] ;  /* 0x00006b00ff0877ac */ /* 0x000f220008000a00 */
[----:B------:R-:W3:Y:S01]  /*0080*/  S2R R21, SR_TID.X ;  /* 0x0000000000157919 */ /* 0x000ee20000002100 */
[----:B-1----:R-:W-:Y:S01]  /*0090*/  UISETP.GE.AND UP0, UPT, UR10, 0x1, UPT ;  /* 0x000000010a00788c */ /* 0x002fe2000bf06270 */
[----:B0-----:R-:W-:-:S02]  /*00a0*/  LEA R0, R0, R12, 0x4 ;  /* 0x0000000c00007211 */ /* 0x001fc400078e20ff */
[----:B---3--:R-:W-:-:S06]  /*00b0*/  LEA R15, R5, R21, 0x4 ;  /* 0x00000015050f7211 */ /* 0x008fcc00078e20ff */
[----:B--2-4-:R-:W-:Y:S05]  /*00c0*/  BRA.U !UP0, `(.L_x_0) ;  /* 0x0000000508407547 */ /* 0x014fea000b800000 */
[----:B------:R-:W0:Y:S01]  /*00d0*/  S2UR UR7, SR_CgaCtaId ;  /* 0x00000000000779c3 */ /* 0x000e220000008800 */
[----:B------:R-:W1:Y:S01]  /*00e0*/  LDCU UR11, c[0x0][0x39c] ;  /* 0x00007380ff0b77ac */ /* 0x000e620008000800 */
[----:B------:R-:W-:Y:S01]  /*00f0*/  MOV R23, RZ ;  /* 0x000000ff00177202 */ /* 0x000fe20000000f00 */
[----:B------:R-:W-:Y:S01]  /*0100*/  IMAD R13, R0, UR10, R21 ;  /* 0x0000000a000d7c24 */ /* 0x000fe2000f8e0215 */
[----:B------:R-:W-:Y:S01]  /*0110*/  UMOV UR5, 0x400 ;  /* 0x0000040000057882 */ /* 0x000fe20000000000 */
[----:B------:R-:W-:-:S03]  /*0120*/  UIADD3 UR4, UPT, UPT, UR10, 0xf, URZ ;  /* 0x0000000f0a047890 */ /* 0x000fc6000fffe0ff */
[----:B------:R-:W2:Y:S01]  /*0130*/  LDC R16, c[0x0][0x39c] ;  /* 0x0000e700ff107b82 */ /* 0x000ea20000000800 */
[----:B------:R-:W-:Y:S02]  /*0140*/  UIADD3 UR6, UPT, UPT, UR5, 0x400, URZ ;  /* 0x0000040005067890 */ /* 0x000fe4000fffe0ff */
[----:B------:R-:W-:Y:S01]  /*0150*/  USHF.R.U32.HI UR4, URZ, 0x4, UR4 ;  /* 0x00000004ff047899 */ /* 0x000fe20008011604 */
[----:B------:R-:W3:Y:S04]  /*0160*/  LDCU UR14, c[0x0][0x398] ;  /* 0x00007300ff0e77ac */ /* 0x000ee80008000800 */
[----:B------:R-:W4:Y:S01]  /*0170*/  LDC.64 R2, c[0x0][0x380] ;  /* 0x0000e000ff027b82 */ /* 0x000f220000000a00 */
[----:B------:R-:W2:Y:S01]  /*0180*/  LDCU UR12, c[0x0][0x3a0] ;  /* 0x00007400ff0c77ac */ /* 0x000ea20008000800 */
[----:B-1----:R-:W-:Y:S01]  /*0190*/  IMAD R14, R12, UR11, R21 ;  /* 0x0000000b0c0e7c24 */ /* 0x002fe2000f8e0215 */
[----:B------:R-:W1:Y:S04]  /*01a0*/  LDCU UR13, c[0x0][0x3a4] ;  /* 0x00007480ff0d77ac */ /* 0x000e680008000800 */
[----:B------:R-:W-:Y:S01]  /*01b0*/  LEA R14, R5, R14, 0x4 ;  /* 0x0000000e050e7211 */ /* 0x000fe200078e20ff */
[----:B0-----:R-:W-:-:S02]  /*01c0*/  ULEA UR5, UR7, UR5, 0x18 ;  /* 0x0000000507057291 */ /* 0x001fc4000f8ec0ff */
[----:B------:R-:W-:Y:S02]  /*01d0*/  ULEA UR6, UR7, UR6, 0x18 ;  /* 0x0000000607067291 */ /* 0x000fe4000f8ec0ff */
[----:B------:R-:W-:Y:S02]  /*01e0*/  UIADD3 UR4, UPT, UPT, -UR4, URZ, URZ ;  /* 0x000000ff04047290 */ /* 0x000fe4000fffe1ff */
[C---:B------:R-:W-:Y:S02]  /*01f0*/  LEA R18, R12.reuse, UR5, 0x6 ;  /* 0x000000050c127c11 */ /* 0x040fe4000f8e30ff */
[C---:B------:R-:W-:Y:S02]  /*0200*/  LEA R19, R21.reuse, UR6, 0x2 ;  /* 0x0000000615137c11 */ /* 0x040fe4000f8e10ff */
[----:B------:R-:W-:Y:S02]  /*0210*/  LEA R20, R21, R18, 0x2 ;  /* 0x0000001215147211 */ /* 0x000fe400078e10ff */
[----:B---3--:R-:W-:-:S07]  /*0220*/  LEA R17, R12, R19, 0x6 ;  /* 0x000000130c117211 */ /* 0x008fce00078e30ff */
.L_x_1:
[----:B--2---:R-:W-:Y:S01]  /*0230*/  ISETP.GE.AND P0, PT, R15, R16, PT ;  /* 0x000000100f00720c */ /* 0x004fe20003f06270 */
[----:B------:R-:W-:Y:S01]  /*0240*/  HFMA2 R22, -RZ, RZ, 0, 0 ;  /* 0x00000000ff167431 */ /* 0x000fe200000001ff */
[----:B------:R-:W-:Y:S01]  /*0250*/  ISETP.GE.AND P1, PT, R21, UR14, PT ;  /* 0x0000000e15007c0c */ /* 0x000fe2000bf26270 */
[----:B----4-:R-:W-:Y:S01]  /*0260*/  IMAD.WIDE R4, R13, 0x4, R2 ;  /* 0x000000040d047825 */ /* 0x010fe200078e0202 */
[----:B-1----:R-:W-:Y:S02]  /*0270*/  ISETP.GE.OR P0, PT, R12, UR13, P0 ;  /* 0x0000000d0c007c0c */ /* 0x002fe40008706670 */
[----:B------:R-:W-:Y:S02]  /*0280*/  ISETP.GE.OR P1, PT, R0, UR12, P1 ;  /* 0x0000000c00007c0c */ /* 0x000fe40008f26670 */
[----:B------:R-:W-:-:S09]  /*0290*/  MOV R27, RZ ;  /* 0x000000ff001b7202 */ /* 0x000fd20000000f00 */
[----:B------:R-:W0:Y:S02]  /*02a0*/  @!P0 LDC.64 R6, c[0x0][0x388] ;  /* 0x0000e200ff068b82 */ /* 0x000e240000000a00 */
[----:B------:R-:W2:Y:S01]  /*02b0*/  @!P1 LDG.E R27, desc[UR8][R4.64] ;  /* 0x00000008041b9981 */ /* 0x000ea2000c1e1900 */
[----:B0-----:R-:W-:-:S05]  /*02c0*/  @!P0 IMAD.WIDE R6, R14, 0x4, R6 ;  /* 0x000000040e068825 */ /* 0x001fca00078e0206 */
[----:B------:R-:W3:Y:S01]  /*02d0*/  @!P0 LDG.E R22, desc[UR8][R6.64] ;  /* 0x0000000806168981 */ /* 0x000ee2000c1e1900 */
[----:B------:R-:W-:-:S04]  /*02e0*/  UIADD3 UR4, UPT, UPT, UR4, 0x1, URZ ;  /* 0x0000000104047890 */ /* 0x000fc8000fffe0ff */
[----:B------:R-:W-:Y:S01]  /*02f0*/  UISETP.NE.AND UP0, UPT, UR4, URZ, UPT ;  /* 0x000000ff0400728c */ /* 0x000fe2000bf05270 */
[----:B------:R-:W-:Y:S02]  /*0300*/  IADD3 R13, PT, PT, R13, 0x10, RZ ;  /* 0x000000100d0d7810 */ /* 0x000fe40007ffe0ff */
[----:B------:R-:W-:Y:S02]  /*0310*/  IADD3 R21, PT, PT, R21, 0x10, RZ ;  /* 0x0000001015157810 */ /* 0x000fe40007ffe0ff */
[----:B------:R-:W-:Y:S02]  /*0320*/  IADD3 R12, PT, PT, R12, 0x10, RZ ;  /* 0x000000100c0c7810 */ /* 0x000fe40007ffe0ff */
[----:B------:R-:W-:Y:S01]  /*0330*/  LEA R14, R16, R14, 0x4 ;  /* 0x0000000e100e7211 */ /* 0x000fe200078e20ff */
[----:B--2---:R-:W-:Y:S04]  /*0340*/  STS [R20], R27 ;  /* 0x0000001b14007388 */ /* 0x004fe80000000800 */
[----:B---3--:R-:W-:Y:S01]  /*0350*/  STS [R17], R22 ;  /* 0x0000001611007388 */ /* 0x008fe20000000800 */
[----:B------:R-:W-:Y:S06]  /*0360*/  BAR.SYNC.DEFER_BLOCKING 0x0 ;  /* 0x0000000000007b1d */ /* 0x000fec0000010000 */
[----:B------:R-:W-:Y:S04]  /*0370*/  LDS R26, [R19] ;  /* 0x00000000131a7984 */ /* 0x000fe80000000800 */
[----:B------:R-:W0:Y:S04]  /*0380*/  LDS.128 R8, [R18] ;  /* 0x0000000012087984 */ /* 0x000e280000000c00 */
[----:B------:R-:W1:Y:S04]  /*0390*/  LDS R29, [R19+0x40] ;  /* 0x00004000131d7984 */ /* 0x000e680000000800 */
[----:B------:R-:W2:Y:S04]  /*03a0*/  LDS R25, [R19+0x80] ;  /* 0x0000800013197984 */ /* 0x000ea80000000800 */
[----:B------:R-:W3:Y:S04]  /*03b0*/  LDS R24, [R19+0xc0] ;  /* 0x0000c00013187984 */ /* 0x000ee80000000800 */
[----:B------:R-:W-:Y:S04]  /*03c0*/  LDS.128 R4, [R18+0x10] ;  /* 0x0000100012047984 */ /* 0x000fe80000000c00 */
[----:B------:R-:W-:Y:S04]  /*03d0*/  LDS R22, [R19+0x140] ;  /* 0x0001400013167984 */ /* 0x000fe80000000800 */
[----:B------:R-:W-:Y:S01]  /*03e0*/  LDS R27, [R19+0x200] ;  /* 0x00020000131b7984 */ /* 0x000fe20000000800 */
[----:B0-----:R-:W-:-:S03]  /*03f0*/  FFMA R8, R8, R26, R23 ;  /* 0x0000001a08087223 */ /* 0x001fc60000000017 */
[----:B------:R-:W0:Y:S01]  /*0400*/  LDS R23, [R19+0x100] ;  /* 0x0001000013177984 */ /* 0x000e220000000800 */
[----:B-1----:R-:W-:-:S03]  /*0410*/  FFMA R8, R29, R9, R8 ;  /* 0x000000091d087223 */ /* 0x002fc60000000008 */
[----:B------:R-:W-:Y:S01]  /*0420*/  LDS R26, [R19+0x1c0] ;  /* 0x0001c000131a7984 */ /* 0x000fe20000000800 */
[----:B--2---:R-:W-:-:S03]  /*0430*/  FFMA R9, R25, R10, R8 ;  /* 0x0000000a19097223 */ /* 0x004fc60000000008 */
[----:B------:R-:W1:Y:S01]  /*0440*/  LDS R25, [R19+0x180] ;  /* 0x0001800013197984 */ /* 0x000e620000000800 */
[----:B---3--:R-:W-:-:S03]  /*0450*/  FFMA R9, R24, R11, R9 ;  /* 0x0000000b18097223 */ /* 0x008fc60000000009 */
[----:B------:R-:W-:Y:S01]  /*0460*/  LDS R24, [R19+0x240] ;  /* 0x0002400013187984 */ /* 0x000fe20000000800 */
[----:B0-----:R-:W-:-:S03]  /*0470*/  FFMA R23, R4, R23, R9 ;  /* 0x0000001704177223 */ /* 0x001fc60000000009 */
[----:B------:R-:W0:Y:S01]  /*0480*/  LDS.128 R8, [R18+0x20] ;  /* 0x0000200012087984 */ /* 0x000e220000000c00 */
[----:B------:R-:W-:-:S03]  /*0490*/  FFMA R22, R22, R5, R23 ;  /* 0x0000000516167223 */ /* 0x000fc60000000017 */
[----:B------:R-:W2:Y:S01]  /*04a0*/  LDS R23, [R19+0x280] ;  /* 0x0002800013177984 */ /* 0x000ea20000000800 */
[----:B-1----:R-:W-:-:S03]  /*04b0*/  FFMA R25, R25, R6, R22 ;  /* 0x0000000619197223 */ /* 0x002fc60000000016 */
[----:B------:R-:W1:Y:S01]  /*04c0*/  LDS R22, [R19+0x2c0] ;  /* 0x0002c00013167984 */ /* 0x000e620000000800 */
[----:B------:R-:W-:-:S03]  /*04d0*/  FFMA R7, R26, R7, R25 ;  /* 0x000000071a077223 */ /* 0x000fc60000000019 */
[----:B------:R-:W-:Y:S01]  /*04e0*/  LDS R25, [R19+0x300] ;  /* 0x0003000013197984 */ /* 0x000fe20000000800 */
[----:B0-----:R-:W-:-:S03]  /*04f0*/  FFMA R27, R8, R27, R7 ;  /* 0x0000001b081b7223 */ /* 0x001fc60000000007 */
[----:B------:R-:W0:Y:S01]  /*0500*/  LDS.128 R4, [R18+0x30] ;  /* 0x0000300012047984 */ /* 0x000e220000000c00 */
[----:B------:R-:W-:-:S03]  /*0510*/  FFMA R24, R24, R9, R27 ;  /* 0x0000000918187223 */ /* 0x000fc6000000001b */
[----:B------:R-:W3:Y:S04]  /*0520*/  LDS R27, [R19+0x340] ;  /* 0x00034000131b7984 */ /* 0x000ee80000000800 */
[----:B------:R-:W4:Y:S04]  /*0530*/  LDS R9, [R19+0x380] ;  /* 0x0003800013097984 */ /* 0x000f280000000800 */
[----:B------:R-:W5:Y:S01]  /*0540*/  LDS R8, [R19+0x3c0] ;  /* 0x0003c00013087984 */ /* 0x000f620000000800 */
[----:B--2---:R-:W-:-:S04]  /*0550*/  FFMA R23, R23, R10, R24 ;  /* 0x0000000a17177223 */ /* 0x004fc80000000018 */
[----:B-1----:R-:W-:-:S04]  /*0560*/  FFMA R11, R22, R11, R23 ;  /* 0x0000000b160b7223 */ /* 0x002fc80000000017 */
[----:B0-----:R-:W-:-:S04]  /*0570*/  FFMA R4, R4, R25, R11 ;  /* 0x0000001904047223 */ /* 0x001fc8000000000b */
[----:B---3--:R-:W-:-:S04]  /*0580*/  FFMA R4, R27, R5, R4 ;  /* 0x000000051b047223 */ /* 0x008fc80000000004 */
[----:B----4-:R-:W-:-:S04]  /*0590*/  FFMA R9, R9, R6, R4 ;  /* 0x0000000609097223 */ /* 0x010fc80000000004 */
[----:B-----5:R-:W-:Y:S01]  /*05a0*/  FFMA R23, R8, R7, R9 ;  /* 0x0000000708177223 */ /* 0x020fe20000000009 */
[----:B------:R-:W-:Y:S06]  /*05b0*/  BAR.SYNC.DEFER_BLOCKING 0x0 ;  /* 0x0000000000007b1d */ /* 0x000fec0000010000 */
[----:B------:R-:W-:Y:S05]  /*05c0*/  BRA.U UP0, `(.L_x_1) ;  /* 0xfffffffd00187547 */ /* 0x000fea000b83ffff */
.L_x_0:
[----:B------:R-:W0:Y:S01]  /*05d0*/  LDCU UR4, c[0x0][0x3a0] ;  /* 0x00007400ff0477ac */ /* 0x000e220008000800 */
[----:B------:R-:W-:-:S04]  /*05e0*/  ISETP.GE.AND P0, PT, R15, UR15, PT ;  /* 0x0000000f0f007c0c */ /* 0x000fc8000bf06270 */
[----:B0-----:R-:W-:-:S13]  /*05f0*/  ISETP.GE.OR P0, PT, R0, UR4, P0 ;  /* 0x0000000400007c0c */ /* 0x001fda0008706670 */
[----:B------:R-:W-:Y:S05]  /*0600*/  @P0 EXIT ;  /* 0x000000000000094d */ /* 0x000fea0003800000 */
[----:B------:R-:W0:Y:S01]  /*0610*/  LDC.64 R2, c[0x0][0x390] ;  /* 0x0000e400ff027b82 */ /* 0x000e220000000a00 */
[----:B------:R-:W-:-:S04]  /*0620*/  IMAD R15, R0, UR15, R15 ;  /* 0x0000000f000f7c24 */ /* 0x000fc8000f8e020f */
[----:B0-----:R-:W-:-:S05]  /*0630*/  IMAD.WIDE.U32 R2, R15, 0x4, R2 ;  /* 0x000000040f027825 */ /* 0x001fca00078e0002 */
[----:B------:R-:W-:Y:S01]  /*0640*/  STG.E desc[UR8][R2.64], R23 ;  /* 0x0000001702007986 */ /* 0x000fe2000c101908 */
[----:B------:R-:W-:Y:S05]  /*0650*/  EXIT ;  /* 0x000000000000794d */ /* 0x000fea0003800000 */
.L_x_2:
[----:B------:R-:W-:-:S00]  /*0660*/  BRA `(.L_x_2) ;  /* 0xfffffffc00fc7947 */ /* 0x000fc0000383ffff */
[----:B------:R-:W-:-:S00]  /*0670*/  NOP ;  /* 0x0000000000007918 */ /* 0x000fc00000000000 */
        /* <DEDUP_REMOVED lines=8> */
.L_x_3:


//--------------------- .nv.shared._Z15MatrixMulKernelPfS_S_iiii --------------------------
	.section	.nv.shared._Z15MatrixMulKernelPfS_S_iiii,"aw",@nobits
	.sectionflags	@""
	.align	4
.nv.shared._Z15MatrixMulKernelPfS_S_iiii:
	.zero		3072


//--------------------- .nv.shared.reserved.0     --------------------------
	.section	.nv.shared.reserved.0,"aw",@nobits
	.weak		__nv_reservedSMEM_offset_0_alias
	.size		__nv_reservedSMEM_offset_0_alias, 0, 64
	.other		__nv_reservedSMEM_offset_0_alias,@"STO_CUDA_RESERVED_SHARED STV_DEFAULT"
__nv_reservedSMEM_offset_0_alias:
	.zero		0
	.zero		64


//--------------------- .nv.constant0._Z15MatrixMulKernelPfS_S_iiii --------------------------
	.section	.nv.constant0._Z15MatrixMulKernelPfS_S_iiii,"a",@progbits
	.sectionflags	@""
	.align	4
.nv.constant0._Z15MatrixMulKernelPfS_S_iiii:
	.zero		936


//--------------------- SYMBOLS --------------------------

	.type		.nv.reservedSmem.offset0,@object
	.size		.nv.reservedSmem.offset0,0x4
	.type		.nv.reservedSmem.cap,@object
	.size		.nv.reservedSmem.cap,0x4
